//
// Generated by NVIDIA NVVM Compiler
//
// Compiler Build ID: CL-36424714
// Cuda compilation tools, release 13.0, V13.0.88
// Based on NVVM 20.0.0
//

.version 9.0
.target sm_100
.address_size 64

	// .globl	_Z18gemv_non_coalescedPKfS0_Pfiii

.visible .entry _Z18gemv_non_coalescedPKfS0_Pfiii(
	.param .u64 .ptr .align 1 _Z18gemv_non_coalescedPKfS0_Pfiii_param_0,
	.param .u64 .ptr .align 1 _Z18gemv_non_coalescedPKfS0_Pfiii_param_1,
	.param .u64 .ptr .align 1 _Z18gemv_non_coalescedPKfS0_Pfiii_param_2,
	.param .u32 _Z18gemv_non_coalescedPKfS0_Pfiii_param_3,
	.param .u32 _Z18gemv_non_coalescedPKfS0_Pfiii_param_4,
	.param .u32 _Z18gemv_non_coalescedPKfS0_Pfiii_param_5
)
{
	.reg .pred 	%p<11>;
	.reg .b32 	%r<40>;
	.reg .b32 	%f<113>;
	.reg .b64 	%rd<31>;

	ld.param.u64 	%rd11, [_Z18gemv_non_coalescedPKfS0_Pfiii_param_0];
	ld.param.u64 	%rd12, [_Z18gemv_non_coalescedPKfS0_Pfiii_param_1];
	ld.param.u64 	%rd10, [_Z18gemv_non_coalescedPKfS0_Pfiii_param_2];
	ld.param.u32 	%r25, [_Z18gemv_non_coalescedPKfS0_Pfiii_param_3];
	ld.param.u32 	%r24, [_Z18gemv_non_coalescedPKfS0_Pfiii_param_4];
	ld.param.u32 	%r26, [_Z18gemv_non_coalescedPKfS0_Pfiii_param_5];
	cvta.to.global.u64 	%rd1, %rd12;
	cvta.to.global.u64 	%rd2, %rd11;
	mov.u32 	%r27, %ctaid.x;
	mov.u32 	%r28, %ntid.x;
	mov.u32 	%r29, %tid.x;
	mad.lo.s32 	%r1, %r27, %r28, %r29;
	mul.lo.s32 	%r2, %r26, %r1;
	setp.ge.s32 	%p1, %r2, %r25;
	@%p1 bra 	$L__BB0_15;
	setp.lt.s32 	%p2, %r24, 1;
	mov.f32 	%f112, 0f00000000;
	@%p2 bra 	$L__BB0_14;
	mul.lo.s32 	%r3, %r2, %r24;
	and.b32  	%r4, %r24, 15;
	setp.lt.u32 	%p3, %r24, 16;
	mov.f32 	%f112, 0f00000000;
	mov.b32 	%r36, 0;
	@%p3 bra 	$L__BB0_5;
	and.b32  	%r36, %r24, 2147483632;
	neg.s32 	%r34, %r36;
	add.s64 	%rd3, %rd2, 32;
	add.s64 	%rd29, %rd1, 32;
	mov.f32 	%f112, 0f00000000;
	mov.u32 	%r33, %r3;
$L__BB0_4:
	.pragma "nounroll";
	mul.wide.s32 	%rd13, %r33, 4;
	add.s64 	%rd14, %rd3, %rd13;
	ld.global.f32 	%f18, [%rd14+-32];
	ld.global.f32 	%f19, [%rd29+-32];
	fma.rn.f32 	%f20, %f18, %f19, %f112;
	ld.global.f32 	%f21, [%rd14+-28];
	ld.global.f32 	%f22, [%rd29+-28];
	fma.rn.f32 	%f23, %f21, %f22, %f20;
	ld.global.f32 	%f24, [%rd14+-24];
	ld.global.f32 	%f25, [%rd29+-24];
	fma.rn.f32 	%f26, %f24, %f25, %f23;
	ld.global.f32 	%f27, [%rd14+-20];
	ld.global.f32 	%f28, [%rd29+-20];
	fma.rn.f32 	%f29, %f27, %f28, %f26;
	ld.global.f32 	%f30, [%rd14+-16];
	ld.global.f32 	%f31, [%rd29+-16];
	fma.rn.f32 	%f32, %f30, %f31, %f29;
	ld.global.f32 	%f33, [%rd14+-12];
	ld.global.f32 	%f34, [%rd29+-12];
	fma.rn.f32 	%f35, %f33, %f34, %f32;
	ld.global.f32 	%f36, [%rd14+-8];
	ld.global.f32 	%f37, [%rd29+-8];
	fma.rn.f32 	%f38, %f36, %f37, %f35;
	ld.global.f32 	%f39, [%rd14+-4];
	ld.global.f32 	%f40, [%rd29+-4];
	fma.rn.f32 	%f41, %f39, %f40, %f38;
	ld.global.f32 	%f42, [%rd14];
	ld.global.f32 	%f43, [%rd29];
	fma.rn.f32 	%f44, %f42, %f43, %f41;
	ld.global.f32 	%f45, [%rd14+4];
	ld.global.f32 	%f46, [%rd29+4];
	fma.rn.f32 	%f47, %f45, %f46, %f44;
	ld.global.f32 	%f48, [%rd14+8];
	ld.global.f32 	%f49, [%rd29+8];
	fma.rn.f32 	%f50, %f48, %f49, %f47;
	ld.global.f32 	%f51, [%rd14+12];
	ld.global.f32 	%f52, [%rd29+12];
	fma.rn.f32 	%f53, %f51, %f52, %f50;
	ld.global.f32 	%f54, [%rd14+16];
	ld.global.f32 	%f55, [%rd29+16];
	fma.rn.f32 	%f56, %f54, %f55, %f53;
	ld.global.f32 	%f57, [%rd14+20];
	ld.global.f32 	%f58, [%rd29+20];
	fma.rn.f32 	%f59, %f57, %f58, %f56;
	ld.global.f32 	%f60, [%rd14+24];
	ld.global.f32 	%f61, [%rd29+24];
	fma.rn.f32 	%f62, %f60, %f61, %f59;
	ld.global.f32 	%f63, [%rd14+28];
	ld.global.f32 	%f64, [%rd29+28];
	fma.rn.f32 	%f112, %f63, %f64, %f62;
	add.s32 	%r34, %r34, 16;
	add.s32 	%r33, %r33, 16;
	add.s64 	%rd29, %rd29, 64;
	setp.ne.s32 	%p4, %r34, 0;
	@%p4 bra 	$L__BB0_4;
$L__BB0_5:
	setp.eq.s32 	%p5, %r4, 0;
	@%p5 bra 	$L__BB0_14;
	and.b32  	%r12, %r24, 7;
	setp.lt.u32 	%p6, %r4, 8;
	@%p6 bra 	$L__BB0_8;
	add.s32 	%r31, %r36, %r3;
	mul.wide.s32 	%rd15, %r31, 4;
	add.s64 	%rd16, %rd2, %rd15;
	ld.global.f32 	%f66, [%rd16];
	mul.wide.u32 	%rd17, %r36, 4;
	add.s64 	%rd18, %rd1, %rd17;
	ld.global.f32 	%f67, [%rd18];
	fma.rn.f32 	%f68, %f66, %f67, %f112;
	ld.global.f32 	%f69, [%rd16+4];
	ld.global.f32 	%f70, [%rd18+4];
	fma.rn.f32 	%f71, %f69, %f70, %f68;
	ld.global.f32 	%f72, [%rd16+8];
	ld.global.f32 	%f73, [%rd18+8];
	fma.rn.f32 	%f74, %f72, %f73, %f71;
	ld.global.f32 	%f75, [%rd16+12];
	ld.global.f32 	%f76, [%rd18+12];
	fma.rn.f32 	%f77, %f75, %f76, %f74;
	ld.global.f32 	%f78, [%rd16+16];
	ld.global.f32 	%f79, [%rd18+16];
	fma.rn.f32 	%f80, %f78, %f79, %f77;
	ld.global.f32 	%f81, [%rd16+20];
	ld.global.f32 	%f82, [%rd18+20];
	fma.rn.f32 	%f83, %f81, %f82, %f80;
	ld.global.f32 	%f84, [%rd16+24];
	ld.global.f32 	%f85, [%rd18+24];
	fma.rn.f32 	%f86, %f84, %f85, %f83;
	ld.global.f32 	%f87, [%rd16+28];
	ld.global.f32 	%f88, [%rd18+28];
	fma.rn.f32 	%f112, %f87, %f88, %f86;
	add.s32 	%r36, %r36, 8;
$L__BB0_8:
	setp.eq.s32 	%p7, %r12, 0;
	@%p7 bra 	$L__BB0_14;
	and.b32  	%r15, %r24, 3;
	setp.lt.u32 	%p8, %r12, 4;
	@%p8 bra 	$L__BB0_11;
	add.s32 	%r32, %r36, %r3;
	mul.wide.s32 	%rd19, %r32, 4;
	add.s64 	%rd20, %rd2, %rd19;
	ld.global.f32 	%f90, [%rd20];
	mul.wide.u32 	%rd21, %r36, 4;
	add.s64 	%rd22, %rd1, %rd21;
	ld.global.f32 	%f91, [%rd22];
	fma.rn.f32 	%f92, %f90, %f91, %f112;
	ld.global.f32 	%f93, [%rd20+4];
	ld.global.f32 	%f94, [%rd22+4];
	fma.rn.f32 	%f95, %f93, %f94, %f92;
	ld.global.f32 	%f96, [%rd20+8];
	ld.global.f32 	%f97, [%rd22+8];
	fma.rn.f32 	%f98, %f96, %f97, %f95;
	ld.global.f32 	%f99, [%rd20+12];
	ld.global.f32 	%f100, [%rd22+12];
	fma.rn.f32 	%f112, %f99, %f100, %f98;
	add.s32 	%r36, %r36, 4;
$L__BB0_11:
	setp.eq.s32 	%p9, %r15, 0;
	@%p9 bra 	$L__BB0_14;
	mul.wide.u32 	%rd23, %r36, 4;
	add.s64 	%rd30, %rd1, %rd23;
	add.s32 	%r39, %r36, %r3;
	neg.s32 	%r38, %r15;
$L__BB0_13:
	.pragma "nounroll";
	mul.wide.s32 	%rd24, %r39, 4;
	add.s64 	%rd25, %rd2, %rd24;
	ld.global.f32 	%f101, [%rd25];
	ld.global.f32 	%f102, [%rd30];
	fma.rn.f32 	%f112, %f101, %f102, %f112;
	add.s64 	%rd30, %rd30, 4;
	add.s32 	%r39, %r39, 1;
	add.s32 	%r38, %r38, 1;
	setp.ne.s32 	%p10, %r38, 0;
	@%p10 bra 	$L__BB0_13;
$L__BB0_14:
	max.f32 	%f103, %f112, 0f00000000;
	cvta.to.global.u64 	%rd26, %rd10;
	mul.wide.s32 	%rd27, %r1, 4;
	add.s64 	%rd28, %rd26, %rd27;
	st.global.f32 	[%rd28], %f103;
$L__BB0_15:
	ret;

}


// ===== COMPILED SASS (sm_100) =====

	.target	sm_100

	.elftype	@"ET_EXEC"


//--------------------- .note.nv.tkinfo           --------------------------
	.section	.note.nv.tkinfo,"",@"SHT_NOTE"
	.sectionflags	@"SHF_NOTE_NV_TKINFO"
	.tkinfo
        /*0018*/ 	.word	0x00000002
        /*0030*/ 	.string	""
        /*0030*/ 	.string	"ptxas"
        /*0030*/ 	.string	"Cuda compilation tools, release 13.0, V13.0.88"
        /*0030*/ 	.string	"Build cuda_13.0.r13.0/compiler.36424714_0"
        /*0030*/ 	.string	"-arch sm_100 -m 64 "



//--------------------- .note.nv.cuinfo           --------------------------
	.section	.note.nv.cuinfo,"",@"SHT_NOTE"
	.sectionflags	@"SHF_NOTE_NV_CUINFO"
        /*0018*/ 	.short	0x0002
        /*001a*/ 	.short	0x0064
        /*001c*/ 	.short	0x0082
	.zero		2


//--------------------- .nv.info                  --------------------------
	.section	.nv.info,"",@"SHT_CUDA_INFO"
	.align	4


	//----- nvinfo : EIATTR_REGCOUNT
	.align		4
        /*0000*/ 	.byte	0x04, 0x2f
        /*0002*/ 	.short	(.L_1 - .L_0)
	.align		4
.L_0:
        /*0004*/ 	.word	index@(_Z18gemv_non_coalescedPKfS0_Pfiii)
        /*0008*/ 	.word	0x0000001e


	//----- nvinfo : EIATTR_FRAME_SIZE
	.align		4
.L_1:
        /*000c*/ 	.byte	0x04, 0x11
        /*000e*/ 	.short	(.L_3 - .L_2)
	.align		4
.L_2:
        /*0010*/ 	.word	index@(_Z18gemv_non_coalescedPKfS0_Pfiii)
        /*0014*/ 	.word	0x00000000


	//----- nvinfo : EIATTR_MIN_STACK_SIZE
	.align		4
.L_3:
        /*0018*/ 	.byte	0x04, 0x12
        /*001a*/ 	.short	(.L_5 - .L_4)
	.align		4
.L_4:
        /*001c*/ 	.word	index@(_Z18gemv_non_coalescedPKfS0_Pfiii)
        /*0020*/ 	.word	0x00000000
.L_5:


//--------------------- .nv.compat                --------------------------
	.section	.nv.compat,"",@"SHT_CUDA_COMPAT_INFO"
	.align	4
        /*0000*/ 	.byte	0x02, 0x09, 0x00, 0x00, 0x02, 0x02, 0x01, 0x00, 0x02, 0x05, 0x05, 0x00, 0x03, 0x07, 0x01, 0x01
        /*0010*/ 	.byte	0x02, 0x03, 0x00, 0x00, 0x02, 0x06, 0x01, 0x00, 0x04, 0x0b, 0x08, 0x00, 0x09, 0x00, 0x00, 0x00
        /*0020*/ 	.byte	0x00, 0x00, 0x00, 0x00


//--------------------- .nv.info._Z18gemv_non_coalescedPKfS0_Pfiii --------------------------
	.section	.nv.info._Z18gemv_non_coalescedPKfS0_Pfiii,"",@"SHT_CUDA_INFO"
	.sectionflags	@""
	.align	4


	//----- nvinfo : EIATTR_CUDA_API_VERSION
	.align		4
        /*0000*/ 	.byte	0x04, 0x37
        /*0002*/ 	.short	(.L_7 - .L_6)
.L_6:
        /*0004*/ 	.word	0x00000082


	//----- nvinfo : EIATTR_KPARAM_INFO
	.align		4
.L_7:
        /*0008*/ 	.byte	0x04, 0x17
        /*000a*/ 	.short	(.L_9 - .L_8)
.L_8:
        /*000c*/ 	.word	0x00000000
        /*0010*/ 	.short	0x0005
        /*0012*/ 	.short	0x0020
        /*0014*/ 	.byte	0x00, 0xf0, 0x11, 0x00


	//----- nvinfo : EIATTR_KPARAM_INFO
	.align		4
.L_9:
        /*0018*/ 	.byte	0x04, 0x17
        /*001a*/ 	.short	(.L_11 - .L_10)
.L_10:
        /*001c*/ 	.word	0x00000000
        /*0020*/ 	.short	0x0004
        /*0022*/ 	.short	0x001c
        /*0024*/ 	.byte	0x00, 0xf0, 0x11, 0x00


	//----- nvinfo : EIATTR_KPARAM_INFO
	.align		4
.L_11:
        /*0028*/ 	.byte	0x04, 0x17
        /*002a*/ 	.short	(.L_13 - .L_12)
.L_12:
        /*002c*/ 	.word	0x00000000
        /*0030*/ 	.short	0x0003
        /*0032*/ 	.short	0x0018
        /*0034*/ 	.byte	0x00, 0xf0, 0x11, 0x00


	//----- nvinfo : EIATTR_KPARAM_INFO
	.align		4
.L_13:
        /*0038*/ 	.byte	0x04, 0x17
        /*003a*/ 	.short	(.L_15 - .L_14)
.L_14:
        /*003c*/ 	.word	0x00000000
        /*0040*/ 	.short	0x0002
        /*0042*/ 	.short	0x0010
        /*0044*/ 	.byte	0x00, 0xf5, 0x21, 0x00


	//----- nvinfo : EIATTR_KPARAM_INFO
	.align		4
.L_15:
        /*0048*/ 	.byte	0x04, 0x17
        /*004a*/ 	.short	(.L_17 - .L_16)
.L_16:
        /*004c*/ 	.word	0x00000000
        /*0050*/ 	.short	0x0001
        /*0052*/ 	.short	0x0008
        /*0054*/ 	.byte	0x00, 0xf5, 0x21, 0x00


	//----- nvinfo : EIATTR_KPARAM_INFO
	.align		4
.L_17:
        /*0058*/ 	.byte	0x04, 0x17
        /*005a*/ 	.short	(.L_19 - .L_18)
.L_18:
        /*005c*/ 	.word	0x00000000
        /*0060*/ 	.short	0x0000
        /*0062*/ 	.short	0x0000
        /*0064*/ 	.byte	0x00, 0xf5, 0x21, 0x00


	//----- nvinfo : EIATTR_SPARSE_MMA_MASK
	.align		4
.L_19:
        /*0068*/ 	.byte	0x03, 0x50
        /*006a*/ 	.short	0x0000


	//----- nvinfo : EIATTR_MAXREG_COUNT
	.align		4
        /*006c*/ 	.byte	0x03, 0x1b
        /*006e*/ 	.short	0x00ff


	//----- nvinfo : EIATTR_MERCURY_ISA_VERSION
	.align		4
        /*0070*/ 	.byte	0x03, 0x5f
        /*0072*/ 	.short	0x0101


	//----- nvinfo : EIATTR_VRC_CTA_INIT_COUNT
	.align		4
        /*0074*/ 	.byte	0x02, 0x4a
	.zero		1
	.zero		1


	//----- nvinfo : EIATTR_EXIT_INSTR_OFFSETS
	.align		4
        /*0078*/ 	.byte	0x04, 0x1c
        /*007a*/ 	.short	(.L_21 - .L_20)


	//   ....[0]....
.L_20:
        /*007c*/ 	.word	0x00000090


	//   ....[1]....
        /*0080*/ 	.word	0x00000ac0


	//----- nvinfo : EIATTR_CBANK_PARAM_SIZE
	.align		4
.L_21:
        /*0084*/ 	.byte	0x03, 0x19
        /*0086*/ 	.short	0x0024


	//----- nvinfo : EIATTR_PARAM_CBANK
	.align		4
        /*0088*/ 	.byte	0x04, 0x0a
        /*008a*/ 	.short	(.L_23 - .L_22)
	.align		4
.L_22:
        /*008c*/ 	.word	index@(.nv.constant0._Z18gemv_non_coalescedPKfS0_Pfiii)
        /*0090*/ 	.short	0x0380
        /*0092*/ 	.short	0x0024


	//----- nvinfo : EIATTR_SW_WAR
	.align		4
.L_23:
        /*0094*/ 	.byte	0x04, 0x36
        /*0096*/ 	.short	(.L_25 - .L_24)
.L_24:
        /*0098*/ 	.word	0x00000008
.L_25:


//--------------------- .nv.callgraph             --------------------------
	.section	.nv.callgraph,"",@"SHT_CUDA_CALLGRAPH"
	.align	4
	.sectionentsize	8
	.align		4
        /*0000*/ 	.word	0x00000000
	.align		4
        /*0004*/ 	.word	0xffffffff
	.align		4
        /*0008*/ 	.word	0x00000000
	.align		4
        /*000c*/ 	.word	0xfffffffe
	.align		4
        /*0010*/ 	.word	0x00000000
	.align		4
        /*0014*/ 	.word	0xfffffffd
	.align		4
        /*0018*/ 	.word	0x00000000
	.align		4
        /*001c*/ 	.word	0xfffffffc


//--------------------- .text._Z18gemv_non_coalescedPKfS0_Pfiii --------------------------
	.section	.text._Z18gemv_non_coalescedPKfS0_Pfiii,"ax",@progbits
	.align	128
        .global         _Z18gemv_non_coalescedPKfS0_Pfiii
        .type           _Z18gemv_non_coalescedPKfS0_Pfiii,@function
        .size           _Z18gemv_non_coalescedPKfS0_Pfiii,(.L_x_7 - _Z18gemv_non_coalescedPKfS0_Pfiii)
        .other          _Z18gemv_non_coalescedPKfS0_Pfiii,@"STO_CUDA_ENTRY STV_DEFAULT"
_Z18gemv_non_coalescedPKfS0_Pfiii:
.text._Z18gemv_non_coalescedPKfS0_Pfiii:
[----:B------:R-:W-:Y:S01]  /*0000*/  LDC R1, c[0x0][0x37c] ;  /* 0x0000df00ff017b82 */ /* 0x000fe20000000800 */
[----:B------:R-:W0:Y:S07]  /*0010*/  S2R R3, SR_TID.X ;  /* 0x0000000000037919 */ /* 0x000e2e0000002100 */
[----:B------:R-:W0:Y:S01]  /*0020*/  S2UR UR4, SR_CTAID.X ;  /* 0x00000000000479c3 */ /* 0x000e220000002500 */
[----:B------:R-:W1:Y:S01]  /*0030*/  LDCU UR5, c[0x0][0x3a0] ;  /* 0x00007400ff0577ac */ /* 0x000e620008000800 */
[----:B------:R-:W2:Y:S06]  /*0040*/  LDCU UR6, c[0x0][0x398] ;  /* 0x00007300ff0677ac */ /* 0x000eac0008000800 */
[----:B------:R-:W0:Y:S02]  /*0050*/  LDC R0, c[0x0][0x360] ;  /* 0x0000d800ff007b82 */ /* 0x000e240000000800 */
[----:B0-----:R-:W-:-:S04]  /*0060*/  IMAD R0, R0, UR4, R3 ;  /* 0x0000000400007c24 */ /* 0x001fc8000f8e0203 */
[----:B-1----:R-:W-:-:S05]  /*0070*/  IMAD R7, R0, UR5, RZ ;  /* 0x0000000500077c24 */ /* 0x002fca000f8e02ff */
[----:B--2---:R-:W-:-:S13]  /*0080*/  ISETP.GE.AND P0, PT, R7, UR6, PT ;  /* 0x0000000607007c0c */ /* 0x004fda000bf06270 */
[----:B------:R-:W-:Y:S05]  /*0090*/  @P0 EXIT ;  /* 0x000000000000094d */ /* 0x000fea0003800000 */
[----:B------:R-:W0:Y:S01]  /*00a0*/  LDCU UR8, c[0x0][0x39c] ;  /* 0x00007380ff0877ac */ /* 0x000e220008000800 */
[----:B------:R-:W-:Y:S01]  /*00b0*/  HFMA2 R15, -RZ, RZ, 0, 0 ;  /* 0x00000000ff0f7431 */ /* 0x000fe200000001ff */
[----:B------:R-:W1:Y:S01]  /*00c0*/  LDCU.64 UR16, c[0x0][0x358] ;  /* 0x00006b00ff1077ac */ /* 0x000e620008000a00 */
[----:B0-----:R-:W-:-:S09]  /*00d0*/  UISETP.GE.AND UP0, UPT, UR8, 0x1, UPT ;  /* 0x000000010800788c */ /* 0x001fd2000bf06270 */
[----:B-1----:R-:W-:Y:S05]  /*00e0*/  BRA.U !UP0, `(.L_x_0) ;  /* 0x0000000908647547 */ /* 0x002fea000b800000 */
[----:B------:R-:W-:Y:S02]  /*00f0*/  UISETP.GE.U32.AND UP1, UPT, UR8, 0x10, UPT ;  /* 0x000000100800788c */ /* 0x000fe4000bf26070 */
[----:B------:R-:W-:Y:S01]  /*0100*/  IMAD R7, R7, UR8, RZ ;  /* 0x0000000807077c24 */ /* 0x000fe2000f8e02ff */
[----:B------:R-:W-:Y:S01]  /*0110*/  ULOP3.LUT UR9, UR8, 0xf, URZ, 0xc0, !UPT ;  /* 0x0000000f08097892 */ /* 0x000fe2000f8ec0ff */
[----:B------:R-:W-:Y:S02]  /*0120*/  MOV R15, RZ ;  /* 0x000000ff000f7202 */ /* 0x000fe40000000f00 */
[----:B------:R-:W-:Y:S01]  /*0130*/  MOV R8, RZ ;  /* 0x000000ff00087202 */ /* 0x000fe20000000f00 */
[----:B------:R-:W-:Y:S02]  /*0140*/  UISETP.NE.AND UP0, UPT, UR9, URZ, UPT ;  /* 0x000000ff0900728c */ /* 0x000fe4000bf05270 */
[----:B------:R-:W-:Y:S09]  /*0150*/  BRA.U !UP1, `(.L_x_1) ;  /* 0x0000000509147547 */ /* 0x000ff2000b800000 */
[----:B------:R-:W0:Y:S01]  /*0160*/  LDCU.128 UR12, c[0x0][0x380] ;  /* 0x00007000ff0c77ac */ /* 0x000e220008000c00 */
[----:B------:R-:W-:Y:S02]  /*0170*/  MOV R15, RZ ;  /* 0x000000ff000f7202 */ /* 0x000fe40000000f00 */
[----:B------:R-:W-:Y:S01]  /*0180*/  MOV R6, R7 ;  /* 0x0000000700067202 */ /* 0x000fe20000000f00 */
[----:B------:R-:W-:-:S04]  /*0190*/  ULOP3.LUT UR10, UR8, 0x7ffffff0, URZ, 0xc0, !UPT ;  /* 0x7ffffff0080a7892 */ /* 0x000fc8000f8ec0ff */
[----:B------:R-:W-:Y:S02]  /*01a0*/  UIADD3 UR11, UPT, UPT, -UR10, URZ, URZ ;  /* 0x000000ff0a0b7290 */ /* 0x000fe4000fffe1ff */
[----:B------:R-:W-:Y:S01]  /*01b0*/  MOV R8, UR10 ;  /* 0x0000000a00087c02 */ /* 0x000fe20008000f00 */
[----:B0-----:R-:W-:Y:S02]  /*01c0*/  UIADD3 UR4, UP2, UPT, UR14, 0x20, URZ ;  /* 0x000000200e047890 */ /* 0x001fe4000ff5e0ff */
[----:B------:R-:W-:Y:S02]  /*01d0*/  UIADD3 UR6, UP1, UPT, UR12, 0x20, URZ ;  /* 0x000000200c067890 */ /* 0x000fe4000ff3e0ff */
[----:B------:R-:W-:Y:S02]  /*01e0*/  UIADD3.X UR5, UPT, UPT, URZ, UR15, URZ, UP2, !UPT ;  /* 0x0000000fff057290 */ /* 0x000fe400097fe4ff */
[----:B------:R-:W-:Y:S01]  /*01f0*/  MOV R2, UR4 ;  /* 0x0000000400027c02 */ /* 0x000fe20008000f00 */
[----:B------:R-:W-:-:S03]  /*0200*/  UIADD3.X UR7, UPT, UPT, URZ, UR13, URZ, UP1, !UPT ;  /* 0x0000000dff077290 */ /* 0x000fc60008ffe4ff */
[----:B------:R-:W-:-:S09]  /*0210*/  MOV R3, UR5 ;  /* 0x0000000500037c02 */ /* 0x000fd20008000f00 */
.L_x_2:
[----:B------:R-:W-:Y:S01]  /*0220*/  MOV R4, UR6 ;  /* 0x0000000600047c02 */ /* 0x000fe20008000f00 */
[----:B------:R-:W2:Y:S01]  /*0230*/  LDG.E R17, desc[UR16][R2.64+-0x20] ;  /* 0xffffe01002117981 */ /* 0x000ea2000c1e1900 */
[----:B------:R-:W-:-:S03]  /*0240*/  MOV R5, UR7 ;  /* 0x0000000700057c02 */ /* 0x000fc60008000f00 */
[----:B------:R-:W3:Y:S01]  /*0250*/  LDG.E R25, desc[UR16][R2.64+-0x1c] ;  /* 0xffffe41002197981 */ /* 0x000ee2000c1e1900 */
[----:B------:R-:W-:-:S03]  /*0260*/  IMAD.WIDE R4, R6, 0x4, R4 ;  /* 0x0000000406047825 */ /* 0x000fc600078e0204 */
[----:B------:R-:W4:Y:S04]  /*0270*/  LDG.E R19, desc[UR16][R2.64+-0x18] ;  /* 0xffffe81002137981 */ /* 0x000f28000c1e1900 */
[----:B------:R-:W2:Y:S04]  /*0280*/  LDG.E R16, desc[UR16][R4.64+-0x20] ;  /* 0xffffe01004107981 */ /* 0x000ea8000c1e1900 */
[----:B------:R-:W3:Y:S04]  /*0290*/  LDG.E R18, desc[UR16][R4.64+-0x1c] ;  /* 0xffffe41004127981 */ /* 0x000ee8000c1e1900 */
[----:B------:R-:W4:Y:S04]  /*02a0*/  LDG.E R20, desc[UR16][R4.64+-0x18] ;  /* 0xffffe81004147981 */ /* 0x000f28000c1e1900 */
[----:B------:R-:W5:Y:S04]  /*02b0*/  LDG.E R22, desc[UR16][R2.64+-0x14] ;  /* 0xffffec1002167981 */ /* 0x000f68000c1e1900 */
        /* <DEDUP_REMOVED lines=8> */
[----:B------:R-:W5:Y:S01]  /*0340*/  LDG.E R14, desc[UR16][R4.64+-0x4] ;  /* 0xfffffc10040e7981 */ /* 0x000f62000c1e1900 */
[----:B--2---:R-:W-:-:S03]  /*0350*/  FFMA R17, R16, R17, R15 ;  /* 0x0000001110117223 */ /* 0x004fc6000000000f */
[----:B------:R-:W2:Y:S04]  /*0360*/  LDG.E R15, desc[UR16][R2.64] ;  /* 0x00000010020f7981 */ /* 0x000ea8000c1e1900 */
[----:B------:R-:W2:Y:S01]  /*0370*/  LDG.E R16, desc[UR16][R4.64] ;  /* 0x0000001004107981 */ /* 0x000ea2000c1e1900 */
[----:B---3--:R-:W-:-:S03]  /*0380*/  FFMA R25, R18, R25, R17 ;  /* 0x0000001912197223 */ /* 0x008fc60000000011 */
[----:B------:R-:W3:Y:S01]  /*0390*/  LDG.E R17, desc[UR16][R2.64+0x4] ;  /* 0x0000041002117981 */ /* 0x000ee2000c1e1900 */
[----:B----4-:R-:W-:-:S03]  /*03a0*/  FFMA R26, R20, R19, R25 ;  /* 0x00000013141a7223 */ /* 0x010fc60000000019 */
[----:B------:R-:W3:Y:S04]  /*03b0*/  LDG.E R18, desc[UR16][R4.64+0x4] ;  /* 0x0000041004127981 */ /* 0x000ee8000c1e1900 */
[----:B------:R-:W4:Y:S01]  /*03c0*/  LDG.E R20, desc[UR16][R2.64+0x8] ;  /* 0x0000081002147981 */ /* 0x000f22000c1e1900 */
[----:B-----5:R-:W-:-:S03]  /*03d0*/  FFMA R25, R21, R22, R26 ;  /* 0x0000001615197223 */ /* 0x020fc6000000001a */
[----:B------:R-:W4:Y:S04]  /*03e0*/  LDG.E R19, desc[UR16][R4.64+0x8] ;  /* 0x0000081004137981 */ /* 0x000f28000c1e1900 */
[----:B------:R-:W5:Y:S01]  /*03f0*/  LDG.E R22, desc[UR16][R2.64+0xc] ;  /* 0x00000c1002167981 */ /* 0x000f62000c1e1900 */
[----:B------:R-:W-:-:S03]  /*0400*/  FFMA R25, R24, R23, R25 ;  /* 0x0000001718197223 */ /* 0x000fc60000000019 */
[----:B------:R-:W5:Y:S04]  /*0410*/  LDG.E R21, desc[UR16][R4.64+0xc] ;  /* 0x00000c1004157981 */ /* 0x000f68000c1e1900 */
[----:B------:R-:W5:Y:S01]  /*0420*/  LDG.E R24, desc[UR16][R2.64+0x10] ;  /* 0x0000101002187981 */ /* 0x000f62000c1e1900 */
[----:B------:R-:W-:-:S03]  /*0430*/  FFMA R25, R10, R9, R25 ;  /* 0x000000090a197223 */ /* 0x000fc60000000019 */
[----:B------:R-:W5:Y:S04]  /*0440*/  LDG.E R23, desc[UR16][R4.64+0x10] ;  /* 0x0000101004177981 */ /* 0x000f68000c1e1900 */
[----:B------:R-:W5:Y:S01]  /*0450*/  LDG.E R10, desc[UR16][R2.64+0x14] ;  /* 0x00001410020a7981 */ /* 0x000f62000c1e1900 */
[----:B------:R-:W-:-:S03]  /*0460*/  FFMA R27, R12, R11, R25 ;  /* 0x0000000b0c1b7223 */ /* 0x000fc60000000019 */
[----:B------:R-:W5:Y:S04]  /*0470*/  LDG.E R9, desc[UR16][R4.64+0x14] ;  /* 0x0000141004097981 */ /* 0x000f68000c1e1900 */
[----:B------:R-:W5:Y:S04]  /*0480*/  LDG.E R11, desc[UR16][R2.64+0x18] ;  /* 0x00001810020b7981 */ /* 0x000f68000c1e1900 */
[----:B------:R-:W5:Y:S04]  /*0490*/  LDG.E R12, desc[UR16][R4.64+0x18] ;  /* 0x00001810040c7981 */ /* 0x000f68000c1e1900 */
[----:B------:R-:W5:Y:S04]  /*04a0*/  LDG.E R25, desc[UR16][R4.64+0x1c] ;  /* 0x00001c1004197981 */ /* 0x000f68000c1e1900 */
[----:B------:R0:W5:Y:S01]  /*04b0*/  LDG.E R26, desc[UR16][R2.64+0x1c] ;  /* 0x00001c10021a7981 */ /* 0x000162000c1e1900 */
[----:B------:R-:W-:Y:S01]  /*04c0*/  FFMA R13, R14, R13, R27 ;  /* 0x0000000d0e0d7223 */ /* 0x000fe2000000001b */
[----:B------:R-:W-:-:S04]  /*04d0*/  UIADD3 UR11, UPT, UPT, UR11, 0x10, URZ ;  /* 0x000000100b0b7890 */ /* 0x000fc8000fffe0ff */
[----:B------:R-:W-:Y:S01]  /*04e0*/  UISETP.NE.AND UP1, UPT, UR11, URZ, UPT ;  /* 0x000000ff0b00728c */ /* 0x000fe2000bf25270 */
[----:B0-----:R-:W-:Y:S02]  /*04f0*/  IADD3 R2, P0, PT, R2, 0x40, RZ ;  /* 0x0000004002027810 */ /* 0x001fe40007f1e0ff */
[----:B------:R-:W-:Y:S02]  /*0500*/  IADD3 R6, PT, PT, R6, 0x10, RZ ;  /* 0x0000001006067810 */ /* 0x000fe40007ffe0ff */
[----:B------:R-:W-:Y:S01]  /*0510*/  IADD3.X R3, PT, PT, RZ, R3, RZ, P0, !PT ;  /* 0x00000003ff037210 */ /* 0x000fe200007fe4ff */
[----:B--2---:R-:W-:-:S04]  /*0520*/  FFMA R13, R16, R15, R13 ;  /* 0x0000000f100d7223 */ /* 0x004fc8000000000d */
[----:B---3--:R-:W-:-:S04]  /*0530*/  FFMA R18, R18, R17, R13 ;  /* 0x0000001112127223 */ /* 0x008fc8000000000d */
[----:B----4-:R-:W-:-:S04]  /*0540*/  FFMA R18, R19, R20, R18 ;  /* 0x0000001413127223 */ /* 0x010fc80000000012 */
[----:B-----5:R-:W-:-:S04]  /*0550*/  FFMA R18, R21, R22, R18 ;  /* 0x0000001615127223 */ /* 0x020fc80000000012 */
[----:B------:R-:W-:-:S04]  /*0560*/  FFMA R18, R23, R24, R18 ;  /* 0x0000001817127223 */ /* 0x000fc80000000012 */
[----:B------:R-:W-:-:S04]  /*0570*/  FFMA R9, R9, R10, R18 ;  /* 0x0000000a09097223 */ /* 0x000fc80000000012 */
[----:B------:R-:W-:-:S04]  /*0580*/  FFMA R12, R12, R11, R9 ;  /* 0x0000000b0c0c7223 */ /* 0x000fc80000000009 */
[----:B------:R-:W-:Y:S01]  /*0590*/  FFMA R15, R25, R26, R12 ;  /* 0x0000001a190f7223 */ /* 0x000fe2000000000c */
[----:B------:R-:W-:Y:S06]  /*05a0*/  BRA.U UP1, `(.L_x_2) ;  /* 0xfffffffd011c7547 */ /* 0x000fec000b83ffff */
.L_x_1:
[----:B------:R-:W-:Y:S05]  /*05b0*/  BRA.U !UP0, `(.L_x_0) ;  /* 0x0000000508307547 */ /* 0x000fea000b800000 */
[----:B------:R-:W-:Y:S02]  /*05c0*/  UISETP.GE.U32.AND UP0, UPT, UR9, 0x8, UPT ;  /* 0x000000080900788c */ /* 0x000fe4000bf06070 */
[----:B------:R-:W-:-:S04]  /*05d0*/  ULOP3.LUT UR5, UR8, 0x7, URZ, 0xc0, !UPT ;  /* 0x0000000708057892 */ /* 0x000fc8000f8ec0ff */
[----:B------:R-:W-:-:S03]  /*05e0*/  UISETP.NE.AND UP1, UPT, UR5, URZ, UPT ;  /* 0x000000ff0500728c */ /* 0x000fc6000bf25270 */
[----:B------:R-:W-:Y:S08]  /*05f0*/  BRA.U !UP0, `(.L_x_3) ;  /* 0x0000000108787547 */ /* 0x000ff0000b800000 */
[----:B------:R-:W0:Y:S01]  /*0600*/  LDC.64 R2, c[0x0][0x380] ;  /* 0x0000e000ff027b82 */ /* 0x000e220000000a00 */
[----:B------:R-:W-:-:S07]  /*0610*/  IADD3 R9, PT, PT, R7, R8, RZ ;  /* 0x0000000807097210 */ /* 0x000fce0007ffe0ff */
[----:B------:R-:W1:Y:S01]  /*0620*/  LDC.64 R4, c[0x0][0x388] ;  /* 0x0000e200ff047b82 */ /* 0x000e620000000a00 */
[----:B0-----:R-:W-:-:S05]  /*0630*/  IMAD.WIDE R2, R9, 0x4, R2 ;  /* 0x0000000409027825 */ /* 0x001fca00078e0202 */
[----:B------:R-:W2:Y:S01]  /*0640*/  LDG.E R10, desc[UR16][R2.64] ;  /* 0x00000010020a7981 */ /* 0x000ea2000c1e1900 */
[----:B-1----:R-:W-:-:S03]  /*0650*/  IMAD.WIDE.U32 R4, R8, 0x4, R4 ;  /* 0x0000000408047825 */ /* 0x002fc600078e0004 */
[----:B------:R-:W3:Y:S04]  /*0660*/  LDG.E R13, desc[UR16][R2.64+0x4] ;  /* 0x00000410020d7981 */ /* 0x000ee8000c1e1900 */
[----:B------:R-:W2:Y:S04]  /*0670*/  LDG.E R11, desc[UR16][R4.64] ;  /* 0x00000010040b7981 */ /* 0x000ea8000c1e1900 */
[----:B------:R-:W3:Y:S04]  /*0680*/  LDG.E R12, desc[UR16][R4.64+0x4] ;  /* 0x00000410040c7981 */ /* 0x000ee8000c1e1900 */
[----:B------:R-:W4:Y:S04]  /*0690*/  LDG.E R17, desc[UR16][R2.64+0x8] ;  /* 0x0000081002117981 */ /* 0x000f28000c1e1900 */
        /* <DEDUP_REMOVED lines=11> */
[----:B------:R-:W-:Y:S01]  /*0750*/  IADD3 R8, PT, PT, R8, 0x8, RZ ;  /* 0x0000000808087810 */ /* 0x000fe20007ffe0ff */
[----:B--2---:R-:W-:-:S04]  /*0760*/  FFMA R10, R10, R11, R15 ;  /* 0x0000000b0a0a7223 */ /* 0x004fc8000000000f */
[----:B---3--:R-:W-:-:S04]  /*0770*/  FFMA R10, R13, R12, R10 ;  /* 0x0000000c0d0a7223 */ /* 0x008fc8000000000a */
[----:B----4-:R-:W-:-:S04]  /*0780*/  FFMA R10, R17, R14, R10 ;  /* 0x0000000e110a7223 */ /* 0x010fc8000000000a */
[----:B-----5:R-:W-:-:S04]  /*0790*/  FFMA R10, R19, R16, R10 ;  /* 0x00000010130a7223 */ /* 0x020fc8000000000a */
[----:B------:R-:W-:-:S04]  /*07a0*/  FFMA R10, R21, R18, R10 ;  /* 0x00000012150a7223 */ /* 0x000fc8000000000a */
[----:B------:R-:W-:-:S04]  /*07b0*/  FFMA R23, R23, R20, R10 ;  /* 0x0000001417177223 */ /* 0x000fc8000000000a */
[----:B------:R-:W-:-:S04]  /*07c0*/  FFMA R6, R6, R9, R23 ;  /* 0x0000000906067223 */ /* 0x000fc80000000017 */
[----:B------:R-:W-:-:S07]  /*07d0*/  FFMA R15, R25, R22, R6 ;  /* 0x00000016190f7223 */ /* 0x000fce0000000006 */
.L_x_3:
        /* <DEDUP_REMOVED lines=17> */
[----:B------:R-:W5:Y:S01]  /*08f0*/  LDG.E R14, desc[UR16][R4.64+0xc] ;  /* 0x00000c10040e7981 */ /* 0x000f62000c1e1900 */
[----:B------:R-:W-:Y:S01]  /*0900*/  IADD3 R8, PT, PT, R8, 0x4, RZ ;  /* 0x0000000408087810 */ /* 0x000fe20007ffe0ff */
[----:B--2---:R-:W-:-:S04]  /*0910*/  FFMA R6, R6, R9, R15 ;  /* 0x0000000906067223 */ /* 0x004fc8000000000f */
[----:B---3--:R-:W-:-:S04]  /*0920*/  FFMA R6, R11, R10, R6 ;  /* 0x0000000a0b067223 */ /* 0x008fc80000000006 */
[----:B----4-:R-:W-:-:S04]  /*0930*/  FFMA R6, R13, R12, R6 ;  /* 0x0000000c0d067223 */ /* 0x010fc80000000006 */
[----:B-----5:R-:W-:-:S07]  /*0940*/  FFMA R15, R17, R14, R6 ;  /* 0x0000000e110f7223 */ /* 0x020fce0000000006 */
.L_x_4:
[----:B------:R-:W-:Y:S05]  /*0950*/  BRA.U !UP1, `(.L_x_0) ;  /* 0x0000000109487547 */ /* 0x000fea000b800000 */
[----:B------:R-:W0:Y:S01]  /*0960*/  LDC.64 R2, c[0x0][0x388] ;  /* 0x0000e200ff027b82 */ /* 0x000e220000000a00 */
[----:B------:R-:W-:Y:S01]  /*0970*/  IADD3 R7, PT, PT, R7, R8, RZ ;  /* 0x0000000807077210 */ /* 0x000fe20007ffe0ff */
[----:B------:R-:W-:-:S06]  /*0980*/  UIADD3 UR4, UPT, UPT, -UR4, URZ, URZ ;  /* 0x000000ff04047290 */ /* 0x000fcc000fffe1ff */
[----:B------:R-:W1:Y:S01]  /*0990*/  LDC.64 R10, c[0x0][0x380] ;  /* 0x0000e000ff0a7b82 */ /* 0x000e620000000a00 */
[----:B0-----:R-:W-:-:S03]  /*09a0*/  IMAD.WIDE.U32 R2, R8, 0x4, R2 ;  /* 0x0000000408027825 */ /* 0x001fc600078e0002 */
[----:B------:R-:W-:Y:S02]  /*09b0*/  MOV R6, R2 ;  /* 0x0000000200067202 */ /* 0x000fe40000000f00 */
[----:B------:R-:W-:-:S07]  /*09c0*/  MOV R5, R3 ;  /* 0x0000000300057202 */ /* 0x000fce0000000f00 */
.L_x_5:
[----:B-1----:R-:W-:Y:S01]  /*09d0*/  IMAD.WIDE R2, R7, 0x4, R10 ;  /* 0x0000000407027825 */ /* 0x002fe200078e020a */
[----:B------:R-:W-:-:S05]  /*09e0*/  MOV R4, R6 ;  /* 0x0000000600047202 */ /* 0x000fca0000000f00 */
[----:B------:R-:W2:Y:S04]  /*09f0*/  LDG.E R2, desc[UR16][R2.64] ;  /* 0x0000001002027981 */ /* 0x000ea8000c1e1900 */
[----:B------:R0:W2:Y:S01]  /*0a00*/  LDG.E R4, desc[UR16][R4.64] ;  /* 0x0000001004047981 */ /* 0x0000a2000c1e1900 */
[----:B------:R-:W-:Y:S01]  /*0a10*/  UIADD3 UR4, UPT, UPT, UR4, 0x1, URZ ;  /* 0x0000000104047890 */ /* 0x000fe2000fffe0ff */
[----:B------:R-:W-:Y:S02]  /*0a20*/  IADD3 R6, P0, PT, R6, 0x4, RZ ;  /* 0x0000000406067810 */ /* 0x000fe40007f1e0ff */
[----:B------:R-:W-:Y:S01]  /*0a30*/  IADD3 R7, PT, PT, R7, 0x1, RZ ;  /* 0x0000000107077810 */ /* 0x000fe20007ffe0ff */
[----:B------:R-:W-:Y:S01]  /*0a40*/  UISETP.NE.AND UP0, UPT, UR4, URZ, UPT ;  /* 0x000000ff0400728c */ /* 0x000fe2000bf05270 */
[----:B0-----:R-:W-:Y:S01]  /*0a50*/  IADD3.X R5, PT, PT, RZ, R5, RZ, P0, !PT ;  /* 0x00000005ff057210 */ /* 0x001fe200007fe4ff */
[----:B--2---:R-:W-:-:S07]  /*0a60*/  FFMA R15, R2, R4, R15 ;  /* 0x00000004020f7223 */ /* 0x004fce000000000f */
[----:B------:R-:W-:Y:S05]  /*0a70*/  BRA.U UP0, `(.L_x_5) ;  /* 0xfffffffd00d47547 */ /* 0x000fea000b83ffff */
.L_x_0:
[----:B------:R-:W0:Y:S01]  /*0a80*/  LDC.64 R2, c[0x0][0x390] ;  /* 0x0000e400ff027b82 */ /* 0x000e220000000a00 */
[----:B------:R-:W-:Y:S01]  /*0a90*/  FMNMX R15, RZ, R15, !PT ;  /* 0x0000000fff0f7209 */ /* 0x000fe20007800000 */
[----:B0-----:R-:W-:-:S05]  /*0aa0*/  IMAD.WIDE R2, R0, 0x4, R2 ;  /* 0x0000000400027825 */ /* 0x001fca00078e0202 */
[----:B------:R-:W-:Y:S01]  /*0ab0*/  STG.E desc[UR16][R2.64], R15 ;  /* 0x0000000f02007986 */ /* 0x000fe2000c101910 */
[----:B------:R-:W-:Y:S05]  /*0ac0*/  EXIT ;  /* 0x000000000000794d */ /* 0x000fea0003800000 */
.L_x_6:
[----:B------:R-:W-:-:S00]  /*0ad0*/  BRA `(.L_x_6) ;  /* 0xfffffffc00fc7947 */ /* 0x000fc0000383ffff */
[----:B------:R-:W-:-:S00]  /*0ae0*/  NOP ;  /* 0x0000000000007918 */ /* 0x000fc00000000000 */
        /* <DEDUP_REMOVED lines=9> */
.L_x_7:


//--------------------- .nv.shared.reserved.0     --------------------------
	.section	.nv.shared.reserved.0,"aw",@nobits
	.weak		__nv_reservedSMEM_offset_0_alias
	.size		__nv_reservedSMEM_offset_0_alias, 0, 64
	.other		__nv_reservedSMEM_offset_0_alias,@"STO_CUDA_RESERVED_SHARED STV_DEFAULT"
__nv_reservedSMEM_offset_0_alias:
	.zero		0
	.zero		64


//--------------------- .nv.constant0._Z18gemv_non_coalescedPKfS0_Pfiii --------------------------
	.section	.nv.constant0._Z18gemv_non_coalescedPKfS0_Pfiii,"a",@progbits
	.sectionflags	@""
	.align	4
.nv.constant0._Z18gemv_non_coalescedPKfS0_Pfiii:
	.zero		932


//--------------------- SYMBOLS --------------------------

	.type		.nv.reservedSmem.offset0,@object
	.size		.nv.reservedSmem.offset0,0x4
